//
// Generated by NVIDIA NVVM Compiler
//
// Compiler Build ID: CL-36424714
// Cuda compilation tools, release 13.0, V13.0.88
// Based on NVVM 20.0.0
//

.version 9.0
.target sm_100
.address_size 64

	// .globl	_Z10gol_kernelPKhjjPhS0_S0_

.visible .entry _Z10gol_kernelPKhjjPhS0_S0_(
	.param .u64 .ptr .align 1 _Z10gol_kernelPKhjjPhS0_S0__param_0,
	.param .u32 _Z10gol_kernelPKhjjPhS0_S0__param_1,
	.param .u32 _Z10gol_kernelPKhjjPhS0_S0__param_2,
	.param .u64 .ptr .align 1 _Z10gol_kernelPKhjjPhS0_S0__param_3,
	.param .u64 .ptr .align 1 _Z10gol_kernelPKhjjPhS0_S0__param_4,
	.param .u64 .ptr .align 1 _Z10gol_kernelPKhjjPhS0_S0__param_5
)
{
	.reg .pred 	%p<8>;
	.reg .b16 	%rs<31>;
	.reg .b32 	%r<48>;
	.reg .b64 	%rd<41>;

	ld.param.u64 	%rd7, [_Z10gol_kernelPKhjjPhS0_S0__param_0];
	ld.param.u32 	%r11, [_Z10gol_kernelPKhjjPhS0_S0__param_1];
	ld.param.u32 	%r12, [_Z10gol_kernelPKhjjPhS0_S0__param_2];
	ld.param.u64 	%rd8, [_Z10gol_kernelPKhjjPhS0_S0__param_3];
	ld.param.u64 	%rd5, [_Z10gol_kernelPKhjjPhS0_S0__param_4];
	ld.param.u64 	%rd6, [_Z10gol_kernelPKhjjPhS0_S0__param_5];
	cvta.to.global.u64 	%rd1, %rd8;
	cvta.to.global.u64 	%rd2, %rd7;
	mov.u32 	%r13, %ctaid.x;
	mov.u32 	%r1, %ntid.x;
	mov.u32 	%r14, %tid.x;
	mad.lo.s32 	%r47, %r13, %r1, %r14;
	mul.lo.s32 	%r3, %r12, %r11;
	setp.ge.u32 	%p1, %r47, %r3;
	@%p1 bra 	$L__BB0_8;
	cvta.to.global.u64 	%rd3, %rd6;
	cvta.to.global.u64 	%rd4, %rd5;
	add.s32 	%r4, %r11, -1;
	add.s32 	%r5, %r12, -1;
	mov.u32 	%r15, %nctaid.x;
	mul.lo.s32 	%r6, %r1, %r15;
$L__BB0_2:
	div.u32 	%r17, %r47, %r11;
	mul.lo.s32 	%r9, %r17, %r11;
	sub.s32 	%r8, %r47, %r9;
	add.s32 	%r18, %r4, %r8;
	rem.u32 	%r19, %r18, %r11;
	add.s32 	%r20, %r8, 1;
	setp.eq.s32 	%p2, %r20, %r11;
	selp.b32 	%r21, 0, %r20, %p2;
	add.s32 	%r22, %r5, %r17;
	rem.u32 	%r23, %r22, %r12;
	mul.lo.s32 	%r24, %r23, %r11;
	add.s32 	%r25, %r17, 1;
	rem.u32 	%r26, %r25, %r12;
	mul.lo.s32 	%r27, %r26, %r11;
	setp.gt.u32 	%p3, %r11, %r47;
	add.s32 	%r28, %r24, %r19;
	cvt.s64.s32 	%rd9, %r28;
	add.s64 	%rd10, %rd2, %rd9;
	ld.global.u8 	%rs1, [%rd10];
	cvt.s64.s32 	%rd11, %r19;
	add.s64 	%rd12, %rd4, %rd11;
	ld.global.u8 	%rs2, [%rd12];
	selp.b16 	%rs3, %rs2, %rs1, %p3;
	and.b16  	%rs4, %rs3, 1;
	setp.eq.s32 	%p4, %r17, %r4;
	add.s32 	%r29, %r27, %r19;
	cvt.s64.s32 	%rd13, %r29;
	add.s64 	%rd14, %rd2, %rd13;
	ld.global.u8 	%rs5, [%rd14];
	add.s64 	%rd15, %rd3, %rd11;
	ld.global.u8 	%rs6, [%rd15];
	selp.b16 	%rs7, %rs6, %rs5, %p4;
	and.b16  	%rs8, %rs7, 1;
	add.s16 	%rs9, %rs8, %rs4;
	add.s32 	%r30, %r24, %r21;
	cvt.s64.s32 	%rd16, %r30;
	add.s64 	%rd17, %rd2, %rd16;
	ld.global.u8 	%rs10, [%rd17];
	cvt.s64.s32 	%rd18, %r21;
	add.s64 	%rd19, %rd4, %rd18;
	ld.global.u8 	%rs11, [%rd19];
	selp.b16 	%rs12, %rs11, %rs10, %p3;
	and.b16  	%rs13, %rs12, 1;
	add.s16 	%rs14, %rs9, %rs13;
	add.s32 	%r31, %r27, %r21;
	cvt.s64.s32 	%rd20, %r31;
	add.s64 	%rd21, %rd2, %rd20;
	ld.global.u8 	%rs15, [%rd21];
	add.s64 	%rd22, %rd3, %rd18;
	ld.global.u8 	%rs16, [%rd22];
	selp.b16 	%rs17, %rs16, %rs15, %p4;
	and.b16  	%rs18, %rs17, 1;
	add.s16 	%rs19, %rs14, %rs18;
	cvt.u32.u16 	%r32, %rs19;
	add.s32 	%r33, %r9, %r19;
	cvt.s64.s32 	%rd23, %r33;
	add.s64 	%rd24, %rd2, %rd23;
	ld.global.u8 	%r34, [%rd24];
	add.s32 	%r35, %r32, %r34;
	add.s32 	%r36, %r24, %r8;
	cvt.s64.s32 	%rd25, %r36;
	add.s64 	%rd26, %rd2, %rd25;
	ld.global.u8 	%rs20, [%rd26];
	cvt.s64.s32 	%rd27, %r8;
	add.s64 	%rd28, %rd4, %rd27;
	ld.global.u8 	%rs21, [%rd28];
	selp.b16 	%rs22, %rs21, %rs20, %p3;
	and.b16  	%rs23, %rs22, 1;
	cvt.u32.u16 	%r37, %rs23;
	add.s32 	%r38, %r35, %r37;
	add.s32 	%r39, %r27, %r8;
	cvt.s64.s32 	%rd29, %r39;
	add.s64 	%rd30, %rd2, %rd29;
	ld.global.u8 	%rs24, [%rd30];
	add.s64 	%rd31, %rd3, %rd27;
	ld.global.u8 	%rs25, [%rd31];
	selp.b16 	%rs26, %rs25, %rs24, %p4;
	and.b16  	%rs27, %rs26, 1;
	cvt.u32.u16 	%r40, %rs27;
	add.s32 	%r41, %r21, %r9;
	cvt.s64.s32 	%rd32, %r41;
	add.s64 	%rd33, %rd2, %rd32;
	ld.global.u8 	%r42, [%rd33];
	add.s32 	%r43, %r38, %r42;
	add.s32 	%r16, %r43, %r40;
	setp.eq.s32 	%p5, %r16, 3;
	@%p5 bra 	$L__BB0_5;
	setp.ne.s32 	%p6, %r16, 2;
	@%p6 bra 	$L__BB0_6;
	add.s32 	%r45, %r9, %r8;
	cvt.s64.s32 	%rd36, %r45;
	add.s64 	%rd37, %rd2, %rd36;
	ld.global.u8 	%rs29, [%rd37];
	add.s64 	%rd38, %rd1, %rd36;
	st.global.u8 	[%rd38], %rs29;
	bra.uni 	$L__BB0_7;
$L__BB0_5:
	add.s32 	%r44, %r9, %r8;
	cvt.s64.s32 	%rd34, %r44;
	add.s64 	%rd35, %rd1, %rd34;
	mov.b16 	%rs28, 1;
	st.global.u8 	[%rd35], %rs28;
	bra.uni 	$L__BB0_7;
$L__BB0_6:
	add.s32 	%r46, %r9, %r8;
	cvt.s64.s32 	%rd39, %r46;
	add.s64 	%rd40, %rd1, %rd39;
	mov.b16 	%rs30, 0;
	st.global.u8 	[%rd40], %rs30;
$L__BB0_7:
	add.s32 	%r47, %r47, %r6;
	setp.lt.u32 	%p7, %r47, %r3;
	@%p7 bra 	$L__BB0_2;
$L__BB0_8:
	ret;

}


// ===== COMPILED SASS (sm_100) =====

	.target	sm_100

	.elftype	@"ET_EXEC"


//--------------------- .note.nv.tkinfo           --------------------------
	.section	.note.nv.tkinfo,"",@"SHT_NOTE"
	.sectionflags	@"SHF_NOTE_NV_TKINFO"
	.tkinfo
        /*0018*/ 	.word	0x00000002
        /*0030*/ 	.string	""
        /*0030*/ 	.string	"ptxas"
        /*0030*/ 	.string	"Cuda compilation tools, release 13.0, V13.0.88"
        /*0030*/ 	.string	"Build cuda_13.0.r13.0/compiler.36424714_0"
        /*0030*/ 	.string	"-arch sm_100 -m 64 "



//--------------------- .note.nv.cuinfo           --------------------------
	.section	.note.nv.cuinfo,"",@"SHT_NOTE"
	.sectionflags	@"SHF_NOTE_NV_CUINFO"
        /*0018*/ 	.short	0x0002
        /*001a*/ 	.short	0x0064
        /*001c*/ 	.short	0x0082
	.zero		2


//--------------------- .nv.info                  --------------------------
	.section	.nv.info,"",@"SHT_CUDA_INFO"
	.align	4


	//----- nvinfo : EIATTR_REGCOUNT
	.align		4
        /*0000*/ 	.byte	0x04, 0x2f
        /*0002*/ 	.short	(.L_1 - .L_0)
	.align		4
.L_0:
        /*0004*/ 	.word	index@(_Z10gol_kernelPKhjjPhS0_S0_)
        /*0008*/ 	.word	0x00000020


	//----- nvinfo : EIATTR_FRAME_SIZE
	.align		4
.L_1:
        /*000c*/ 	.byte	0x04, 0x11
        /*000e*/ 	.short	(.L_3 - .L_2)
	.align		4
.L_2:
        /*0010*/ 	.word	index@(_Z10gol_kernelPKhjjPhS0_S0_)
        /*0014*/ 	.word	0x00000000


	//----- nvinfo : EIATTR_MIN_STACK_SIZE
	.align		4
.L_3:
        /*0018*/ 	.byte	0x04, 0x12
        /*001a*/ 	.short	(.L_5 - .L_4)
	.align		4
.L_4:
        /*001c*/ 	.word	index@(_Z10gol_kernelPKhjjPhS0_S0_)
        /*0020*/ 	.word	0x00000000
.L_5:


//--------------------- .nv.compat                --------------------------
	.section	.nv.compat,"",@"SHT_CUDA_COMPAT_INFO"
	.align	4
        /*0000*/ 	.byte	0x02, 0x09, 0x00, 0x00, 0x02, 0x02, 0x01, 0x00, 0x02, 0x05, 0x05, 0x00, 0x03, 0x07, 0x01, 0x01
        /*0010*/ 	.byte	0x02, 0x03, 0x00, 0x00, 0x02, 0x06, 0x01, 0x00, 0x04, 0x0b, 0x08, 0x00, 0x09, 0x00, 0x00, 0x00
        /*0020*/ 	.byte	0x00, 0x00, 0x00, 0x00


//--------------------- .nv.info._Z10gol_kernelPKhjjPhS0_S0_ --------------------------
	.section	.nv.info._Z10gol_kernelPKhjjPhS0_S0_,"",@"SHT_CUDA_INFO"
	.sectionflags	@""
	.align	4


	//----- nvinfo : EIATTR_CUDA_API_VERSION
	.align		4
        /*0000*/ 	.byte	0x04, 0x37
        /*0002*/ 	.short	(.L_7 - .L_6)
.L_6:
        /*0004*/ 	.word	0x00000082


	//----- nvinfo : EIATTR_KPARAM_INFO
	.align		4
.L_7:
        /*0008*/ 	.byte	0x04, 0x17
        /*000a*/ 	.short	(.L_9 - .L_8)
.L_8:
        /*000c*/ 	.word	0x00000000
        /*0010*/ 	.short	0x0005
        /*0012*/ 	.short	0x0020
        /*0014*/ 	.byte	0x00, 0xf5, 0x21, 0x00


	//----- nvinfo : EIATTR_KPARAM_INFO
	.align		4
.L_9:
        /*0018*/ 	.byte	0x04, 0x17
        /*001a*/ 	.short	(.L_11 - .L_10)
.L_10:
        /*001c*/ 	.word	0x00000000
        /*0020*/ 	.short	0x0004
        /*0022*/ 	.short	0x0018
        /*0024*/ 	.byte	0x00, 0xf5, 0x21, 0x00


	//----- nvinfo : EIATTR_KPARAM_INFO
	.align		4
.L_11:
        /*0028*/ 	.byte	0x04, 0x17
        /*002a*/ 	.short	(.L_13 - .L_12)
.L_12:
        /*002c*/ 	.word	0x00000000
        /*0030*/ 	.short	0x0003
        /*0032*/ 	.short	0x0010
        /*0034*/ 	.byte	0x00, 0xf5, 0x21, 0x00


	//----- nvinfo : EIATTR_KPARAM_INFO
	.align		4
.L_13:
        /*0038*/ 	.byte	0x04, 0x17
        /*003a*/ 	.short	(.L_15 - .L_14)
.L_14:
        /*003c*/ 	.word	0x00000000
        /*0040*/ 	.short	0x0002
        /*0042*/ 	.short	0x000c
        /*0044*/ 	.byte	0x00, 0xf0, 0x11, 0x00


	//----- nvinfo : EIATTR_KPARAM_INFO
	.align		4
.L_15:
        /*0048*/ 	.byte	0x04, 0x17
        /*004a*/ 	.short	(.L_17 - .L_16)
.L_16:
        /*004c*/ 	.word	0x00000000
        /*0050*/ 	.short	0x0001
        /*0052*/ 	.short	0x0008
        /*0054*/ 	.byte	0x00, 0xf0, 0x11, 0x00


	//----- nvinfo : EIATTR_KPARAM_INFO
	.align		4
.L_17:
        /*0058*/ 	.byte	0x04, 0x17
        /*005a*/ 	.short	(.L_19 - .L_18)
.L_18:
        /*005c*/ 	.word	0x00000000
        /*0060*/ 	.short	0x0000
        /*0062*/ 	.short	0x0000
        /*0064*/ 	.byte	0x00, 0xf5, 0x21, 0x00


	//----- nvinfo : EIATTR_SPARSE_MMA_MASK
	.align		4
.L_19:
        /*0068*/ 	.byte	0x03, 0x50
        /*006a*/ 	.short	0x0000


	//----- nvinfo : EIATTR_MAXREG_COUNT
	.align		4
        /*006c*/ 	.byte	0x03, 0x1b
        /*006e*/ 	.short	0x00ff


	//----- nvinfo : EIATTR_MERCURY_ISA_VERSION
	.align		4
        /*0070*/ 	.byte	0x03, 0x5f
        /*0072*/ 	.short	0x0101


	//----- nvinfo : EIATTR_VRC_CTA_INIT_COUNT
	.align		4
        /*0074*/ 	.byte	0x02, 0x4a
	.zero		1
	.zero		1


	//----- nvinfo : EIATTR_EXIT_INSTR_OFFSETS
	.align		4
        /*0078*/ 	.byte	0x04, 0x1c
        /*007a*/ 	.short	(.L_21 - .L_20)


	//   ....[0]....
.L_20:
        /*007c*/ 	.word	0x00000080


	//   ....[1]....
        /*0080*/ 	.word	0x00000ac0


	//----- nvinfo : EIATTR_CRS_STACK_SIZE
	.align		4
.L_21:
        /*0084*/ 	.byte	0x04, 0x1e
        /*0086*/ 	.short	(.L_23 - .L_22)
.L_22:
        /*0088*/ 	.word	0x00000000


	//----- nvinfo : EIATTR_CBANK_PARAM_SIZE
	.align		4
.L_23:
        /*008c*/ 	.byte	0x03, 0x19
        /*008e*/ 	.short	0x0028


	//----- nvinfo : EIATTR_PARAM_CBANK
	.align		4
        /*0090*/ 	.byte	0x04, 0x0a
        /*0092*/ 	.short	(.L_25 - .L_24)
	.align		4
.L_24:
        /*0094*/ 	.word	index@(.nv.constant0._Z10gol_kernelPKhjjPhS0_S0_)
        /*0098*/ 	.short	0x0380
        /*009a*/ 	.short	0x0028


	//----- nvinfo : EIATTR_SW_WAR
	.align		4
.L_25:
        /*009c*/ 	.byte	0x04, 0x36
        /*009e*/ 	.short	(.L_27 - .L_26)
.L_26:
        /*00a0*/ 	.word	0x00000008
.L_27:


//--------------------- .nv.callgraph             --------------------------
	.section	.nv.callgraph,"",@"SHT_CUDA_CALLGRAPH"
	.align	4
	.sectionentsize	8
	.align		4
        /*0000*/ 	.word	0x00000000
	.align		4
        /*0004*/ 	.word	0xffffffff
	.align		4
        /*0008*/ 	.word	0x00000000
	.align		4
        /*000c*/ 	.word	0xfffffffe
	.align		4
        /*0010*/ 	.word	0x00000000
	.align		4
        /*0014*/ 	.word	0xfffffffd
	.align		4
        /*0018*/ 	.word	0x00000000
	.align		4
        /*001c*/ 	.word	0xfffffffc


//--------------------- .text._Z10gol_kernelPKhjjPhS0_S0_ --------------------------
	.section	.text._Z10gol_kernelPKhjjPhS0_S0_,"ax",@progbits
	.align	128
        .global         _Z10gol_kernelPKhjjPhS0_S0_
        .type           _Z10gol_kernelPKhjjPhS0_S0_,@function
        .size           _Z10gol_kernelPKhjjPhS0_S0_,(.L_x_6 - _Z10gol_kernelPKhjjPhS0_S0_)
        .other          _Z10gol_kernelPKhjjPhS0_S0_,@"STO_CUDA_ENTRY STV_DEFAULT"
_Z10gol_kernelPKhjjPhS0_S0_:
.text._Z10gol_kernelPKhjjPhS0_S0_:
[----:B------:R-:W-:Y:S01]  /*0000*/  LDC R1, c[0x0][0x37c] ;  /* 0x0000df00ff017b82 */ /* 0x000fe20000000800 */
[----:B------:R-:W0:Y:S07]  /*0010*/  S2R R7, SR_TID.X ;  /* 0x0000000000077919 */ /* 0x000e2e0000002100 */
[----:B------:R-:W0:Y:S01]  /*0020*/  S2UR UR5, SR_CTAID.X ;  /* 0x00000000000579c3 */ /* 0x000e220000002500 */
[----:B------:R-:W1:Y:S07]  /*0030*/  LDCU.64 UR10, c[0x0][0x388] ;  /* 0x00007100ff0a77ac */ /* 0x000e6e0008000a00 */
[----:B------:R-:W0:Y:S01]  /*0040*/  LDC R8, c[0x0][0x360] ;  /* 0x0000d800ff087b82 */ /* 0x000e220000000800 */
[----:B-1----:R-:W-:Y:S01]  /*0050*/  UIMAD UR4, UR11, UR10, URZ ;  /* 0x0000000a0b0472a4 */ /* 0x002fe2000f8e02ff */
[----:B0-----:R-:W-:-:S05]  /*0060*/  IMAD R7, R8, UR5, R7 ;  /* 0x0000000508077c24 */ /* 0x001fca000f8e0207 */
[----:B------:R-:W-:-:S13]  /*0070*/  ISETP.GE.U32.AND P0, PT, R7, UR4, PT ;  /* 0x0000000407007c0c */ /* 0x000fda000bf06070 */
[----:B------:R-:W-:Y:S05]  /*0080*/  @P0 EXIT ;  /* 0x000000000000094d */ /* 0x000fea0003800000 */
[----:B------:R-:W0:Y:S01]  /*0090*/  I2F.U32.RP R0, UR10 ;  /* 0x0000000a00007d06 */ /* 0x000e220008209000 */
[----:B------:R-:W1:Y:S01]  /*00a0*/  LDC.64 R10, c[0x0][0x380] ;  /* 0x0000e000ff0a7b82 */ /* 0x000e620000000a00 */
[----:B------:R-:W2:Y:S01]  /*00b0*/  LDCU UR6, c[0x0][0x370] ;  /* 0x00006e00ff0677ac */ /* 0x000ea20008000800 */
[----:B------:R-:W-:Y:S02]  /*00c0*/  ISETP.NE.U32.AND P0, PT, RZ, UR10, PT ;  /* 0x0000000aff007c0c */ /* 0x000fe4000bf05070 */
[----:B------:R-:W-:Y:S01]  /*00d0*/  ISETP.NE.U32.AND P1, PT, RZ, UR11, PT ;  /* 0x0000000bff007c0c */ /* 0x000fe2000bf25070 */
[----:B------:R-:W3:Y:S02]  /*00e0*/  LDCU.64 UR8, c[0x0][0x358] ;  /* 0x00006b00ff0877ac */ /* 0x000ee40008000a00 */
[----:B------:R-:W4:Y:S01]  /*00f0*/  I2F.U32.RP R6, UR11 ;  /* 0x0000000b00067d06 */ /* 0x000f220008209000 */
[----:B------:R-:W1:Y:S01]  /*0100*/  LDC.64 R12, c[0x0][0x388] ;  /* 0x0000e200ff0c7b82 */ /* 0x000e620000000a00 */
[----:B------:R-:W1:Y:S01]  /*0110*/  LDCU.64 UR16, c[0x0][0x390] ;  /* 0x00007200ff1077ac */ /* 0x000e620008000a00 */
[----:B------:R-:W1:Y:S05]  /*0120*/  LDCU.64 UR12, c[0x0][0x398] ;  /* 0x00007300ff0c77ac */ /* 0x000e6a0008000a00 */
[----:B0-----:R-:W0:Y:S01]  /*0130*/  MUFU.RCP R0, R0 ;  /* 0x0000000000007308 */ /* 0x001e220000001000 */
[----:B------:R-:W1:Y:S01]  /*0140*/  LDCU.64 UR14, c[0x0][0x3a0] ;  /* 0x00007400ff0e77ac */ /* 0x000e620008000a00 */
[----:B------:R-:W-:-:S06]  /*0150*/  UIADD3 UR5, UPT, UPT, UR10, -0x1, URZ ;  /* 0xffffffff0a057890 */ /* 0x000fcc000fffe0ff */
[----:B----4-:R-:W4:Y:S01]  /*0160*/  MUFU.RCP R6, R6 ;  /* 0x0000000600067308 */ /* 0x010f220000001000 */
[----:B0-----:R-:W-:-:S07]  /*0170*/  VIADD R2, R0, 0xffffffe ;  /* 0x0ffffffe00027836 */ /* 0x001fce0000000000 */
[----:B------:R0:W5:Y:S01]  /*0180*/  F2I.FTZ.U32.TRUNC.NTZ R3, R2 ;  /* 0x0000000200037305 */ /* 0x000162000021f000 */
[----:B----4-:R-:W-:-:S07]  /*0190*/  VIADD R4, R6, 0xffffffe ;  /* 0x0ffffffe06047836 */ /* 0x010fce0000000000 */
[----:B------:R-:W4:Y:S01]  /*01a0*/  F2I.FTZ.U32.TRUNC.NTZ R5, R4 ;  /* 0x0000000400057305 */ /* 0x000f22000021f000 */
[----:B0-----:R-:W-:Y:S02]  /*01b0*/  IMAD.MOV.U32 R2, RZ, RZ, RZ ;  /* 0x000000ffff027224 */ /* 0x001fe400078e00ff */
[----:B-----5:R-:W-:-:S04]  /*01c0*/  IMAD.MOV R9, RZ, RZ, -R3 ;  /* 0x000000ffff097224 */ /* 0x020fc800078e0a03 */
[----:B------:R-:W-:Y:S02]  /*01d0*/  IMAD R9, R9, UR10, RZ ;  /* 0x0000000a09097c24 */ /* 0x000fe4000f8e02ff */
[----:B----4-:R-:W-:Y:S02]  /*01e0*/  IMAD.MOV R4, RZ, RZ, -R5 ;  /* 0x000000ffff047224 */ /* 0x010fe400078e0a05 */
[----:B------:R-:W-:-:S04]  /*01f0*/  IMAD.HI.U32 R0, R3, R9, R2 ;  /* 0x0000000903007227 */ /* 0x000fc800078e0002 */
[----:B------:R-:W-:Y:S02]  /*0200*/  IMAD R3, R4, UR11, RZ ;  /* 0x0000000b04037c24 */ /* 0x000fe4000f8e02ff */
[----:B------:R-:W-:-:S04]  /*0210*/  IMAD.MOV.U32 R4, RZ, RZ, RZ ;  /* 0x000000ffff047224 */ /* 0x000fc800078e00ff */
[----:B------:R-:W-:Y:S01]  /*0220*/  IMAD.HI.U32 R2, R5, R3, R4 ;  /* 0x0000000305027227 */ /* 0x000fe200078e0004 */
[----:B------:R-:W-:Y:S02]  /*0230*/  LOP3.LUT R3, RZ, UR10, RZ, 0x33, !PT ;  /* 0x0000000aff037c12 */ /* 0x000fe4000f8e33ff */
[----:B------:R-:W-:Y:S01]  /*0240*/  LOP3.LUT R4, RZ, UR11, RZ, 0x33, !PT ;  /* 0x0000000bff047c12 */ /* 0x000fe2000f8e33ff */
[----:B-123--:R-:W-:-:S07]  /*0250*/  IMAD R5, R8, UR6, RZ ;  /* 0x0000000608057c24 */ /* 0x00efce000f8e02ff */
.L_x_4:
[----:B------:R-:W-:-:S04]  /*0260*/  IMAD.HI.U32 R18, R0, R7, RZ ;  /* 0x0000000700127227 */ /* 0x000fc800078e00ff */
[----:B012---:R-:W-:-:S04]  /*0270*/  IMAD.MOV R9, RZ, RZ, -R18 ;  /* 0x000000ffff097224 */ /* 0x007fc800078e0a12 */
[----:B------:R-:W-:-:S05]  /*0280*/  IMAD R9, R12, R9, R7 ;  /* 0x000000090c097224 */ /* 0x000fca00078e0207 */
[----:B------:R-:W-:-:S13]  /*0290*/  ISETP.GE.U32.AND P2, PT, R9, R12, PT ;  /* 0x0000000c0900720c */ /* 0x000fda0003f46070 */
[----:B------:R-:W-:Y:S02]  /*02a0*/  @P2 IMAD.IADD R9, R9, 0x1, -R12 ;  /* 0x0000000109092824 */ /* 0x000fe400078e0a0c */
[----:B------:R-:W-:-:S03]  /*02b0*/  @P2 VIADD R18, R18, 0x1 ;  /* 0x0000000112122836 */ /* 0x000fc60000000000 */
[----:B------:R-:W-:-:S13]  /*02c0*/  ISETP.GE.U32.AND P3, PT, R9, R12, PT ;  /* 0x0000000c0900720c */ /* 0x000fda0003f66070 */
[----:B------:R-:W-:-:S05]  /*02d0*/  @P3 VIADD R18, R18, 0x1 ;  /* 0x0000000112123836 */ /* 0x000fca0000000000 */
[----:B------:R-:W-:-:S04]  /*02e0*/  SEL R18, R3, R18, !P0 ;  /* 0x0000001203127207 */ /* 0x000fc80004000000 */
[C---:B------:R-:W-:Y:S01]  /*02f0*/  IADD3 R14, PT, PT, R18.reuse, -0x1, R13 ;  /* 0xffffffff120e7810 */ /* 0x040fe20007ffe00d */
[----:B------:R-:W-:Y:S02]  /*0300*/  IMAD.MOV R6, RZ, RZ, -R18 ;  /* 0x000000ffff067224 */ /* 0x000fe400078e0a12 */
[----:B------:R-:W-:Y:S02]  /*0310*/  VIADD R16, R18, 0x1 ;  /* 0x0000000112107836 */ /* 0x000fe40000000000 */
[----:B------:R-:W-:Y:S02]  /*0320*/  IMAD R6, R12, R6, R7 ;  /* 0x000000060c067224 */ /* 0x000fe400078e0207 */
[----:B------:R-:W-:-:S04]  /*0330*/  IMAD.HI.U32 R15, R2, R14, RZ ;  /* 0x0000000e020f7227 */ /* 0x000fc800078e00ff */
[----:B------:R-:W-:Y:S02]  /*0340*/  VIADD R9, R6, UR5 ;  /* 0x0000000506097c36 */ /* 0x000fe40008000000 */
[----:B------:R-:W-:Y:S02]  /*0350*/  IMAD.MOV R17, RZ, RZ, -R15 ;  /* 0x000000ffff117224 */ /* 0x000fe400078e0a0f */
[----:B------:R-:W-:-:S04]  /*0360*/  IMAD.HI.U32 R8, R0, R9, RZ ;  /* 0x0000000900087227 */ /* 0x000fc800078e00ff */
[----:B------:R-:W-:Y:S02]  /*0370*/  IMAD.MOV R15, RZ, RZ, -R8 ;  /* 0x000000ffff0f7224 */ /* 0x000fe400078e0a08 */
[----:B------:R-:W-:-:S04]  /*0380*/  IMAD.HI.U32 R8, R2, R16, RZ ;  /* 0x0000001002087227 */ /* 0x000fc800078e00ff */
[----:B------:R-:W-:Y:S02]  /*0390*/  IMAD R14, R13, R17, R14 ;  /* 0x000000110d0e7224 */ /* 0x000fe400078e020e */
[----:B------:R-:W-:Y:S02]  /*03a0*/  IMAD R9, R12, R15, R9 ;  /* 0x0000000f0c097224 */ /* 0x000fe400078e0209 */
[----:B------:R-:W-:Y:S01]  /*03b0*/  IMAD.MOV R8, RZ, RZ, -R8 ;  /* 0x000000ffff087224 */ /* 0x000fe200078e0a08 */
[----:B------:R-:W-:Y:S01]  /*03c0*/  ISETP.GE.U32.AND P4, PT, R14, R13, PT ;  /* 0x0000000d0e00720c */ /* 0x000fe20003f86070 */
[----:B------:R-:W-:Y:S01]  /*03d0*/  VIADD R27, R6, 0x1 ;  /* 0x00000001061b7836 */ /* 0x000fe20000000000 */
[----:B------:R-:W-:Y:S01]  /*03e0*/  ISETP.GE.U32.AND P3, PT, R9, R12, PT ;  /* 0x0000000c0900720c */ /* 0x000fe20003f66070 */
[----:B------:R-:W-:-:S05]  /*03f0*/  IMAD R8, R13, R8, R16 ;  /* 0x000000080d087224 */ /* 0x000fca00078e0210 */
[----:B------:R-:W-:-:S05]  /*0400*/  ISETP.GE.U32.AND P2, PT, R8, R13, PT ;  /* 0x0000000d0800720c */ /* 0x000fca0003f46070 */
[----:B------:R-:W-:Y:S02]  /*0410*/  @P4 IMAD.IADD R14, R14, 0x1, -R13 ;  /* 0x000000010e0e4824 */ /* 0x000fe400078e0a0d */
[----:B------:R-:W-:-:S03]  /*0420*/  @P3 IMAD.IADD R9, R9, 0x1, -R12 ;  /* 0x0000000109093824 */ /* 0x000fc600078e0a0c */
[----:B------:R-:W-:Y:S02]  /*0430*/  ISETP.GE.U32.AND P4, PT, R14, R13, PT ;  /* 0x0000000d0e00720c */ /* 0x000fe40003f86070 */
[----:B------:R-:W-:Y:S01]  /*0440*/  ISETP.GE.U32.AND P3, PT, R9, R12, PT ;  /* 0x0000000c0900720c */ /* 0x000fe20003f66070 */
[----:B------:R-:W-:-:S05]  /*0450*/  @P2 IMAD.IADD R8, R8, 0x1, -R13 ;  /* 0x0000000108082824 */ /* 0x000fca00078e0a0d */
[----:B------:R-:W-:-:S05]  /*0460*/  ISETP.GE.U32.AND P2, PT, R8, R13, PT ;  /* 0x0000000d0800720c */ /* 0x000fca0003f46070 */
[----:B------:R-:W-:Y:S02]  /*0470*/  @P4 IMAD.IADD R14, R14, 0x1, -R13 ;  /* 0x000000010e0e4824 */ /* 0x000fe400078e0a0d */
[----:B------:R-:W-:-:S03]  /*0480*/  @P3 IMAD.IADD R9, R9, 0x1, -R12 ;  /* 0x0000000109093824 */ /* 0x000fc600078e0a0c */
[----:B------:R-:W-:Y:S02]  /*0490*/  SEL R16, R4, R14, !P1 ;  /* 0x0000000e04107207 */ /* 0x000fe40004800000 */
[----:B------:R-:W-:Y:S01]  /*04a0*/  SEL R17, R3, R9, !P0 ;  /* 0x0000000903117207 */ /* 0x000fe20004000000 */
[----:B------:R-:W-:Y:S01]  /*04b0*/  @P2 IMAD.IADD R8, R8, 0x1, -R13 ;  /* 0x0000000108082824 */ /* 0x000fe200078e0a0d */
[----:B------:R-:W-:-:S03]  /*04c0*/  ISETP.NE.AND P2, PT, R27, R12, PT ;  /* 0x0000000c1b00720c */ /* 0x000fc60003f45270 */
[----:B------:R-:W-:Y:S01]  /*04d0*/  IMAD R6, R16, R12, R17 ;  /* 0x0000000c10067224 */ /* 0x000fe200078e0211 */
[----:B------:R-:W-:Y:S02]  /*04e0*/  SEL R27, R27, RZ, P2 ;  /* 0x000000ff1b1b7207 */ /* 0x000fe40001000000 */
[----:B------:R-:W-:Y:S02]  /*04f0*/  SEL R21, R4, R8, !P1 ;  /* 0x0000000804157207 */ /* 0x000fe40004800000 */
[----:B------:R-:W-:Y:S01]  /*0500*/  IADD3 R14, P2, PT, R6, R10, RZ ;  /* 0x0000000a060e7210 */ /* 0x000fe20007f5e0ff */
[-C--:B------:R-:W-:Y:S02]  /*0510*/  IMAD R9, R16, R12.reuse, R27 ;  /* 0x0000000c10097224 */ /* 0x080fe400078e021b */
[----:B------:R-:W-:Y:S01]  /*0520*/  IMAD R8, R21, R12, R17 ;  /* 0x0000000c15087224 */ /* 0x000fe200078e0211 */
[----:B------:R-:W-:Y:S01]  /*0530*/  LEA.HI.X.SX32 R15, R6, R11, 0x1, P2 ;  /* 0x0000000b060f7211 */ /* 0x000fe200010f0eff */
[----:B------:R-:W-:Y:S01]  /*0540*/  IMAD.MOV R19, RZ, RZ, -R18 ;  /* 0x000000ffff137224 */ /* 0x000fe200078e0a12 */
[----:B------:R-:W-:Y:S01]  /*0550*/  IADD3 R24, P3, PT, R9, R10, RZ ;  /* 0x0000000a09187210 */ /* 0x000fe20007f7e0ff */
[----:B------:R-:W-:Y:S01]  /*0560*/  IMAD R22, R21, R12, R27 ;  /* 0x0000000c15167224 */ /* 0x000fe200078e021b */
[----:B------:R-:W-:Y:S01]  /*0570*/  IADD3 R28, P2, PT, R8, R10, RZ ;  /* 0x0000000a081c7210 */ /* 0x000fe20007f5e0ff */
[----:B------:R-:W-:Y:S01]  /*0580*/  IMAD R19, R12, R19, R7 ;  /* 0x000000130c137224 */ /* 0x000fe200078e0207 */
[-C--:B------:R-:W-:Y:S01]  /*0590*/  LEA.HI.X.SX32 R25, R9, R11.reuse, 0x1, P3 ;  /* 0x0000000b09197211 */ /* 0x080fe200018f0eff */
[----:B------:R0:W2:Y:S01]  /*05a0*/  LDG.E.U8 R6, desc[UR8][R14.64] ;  /* 0x000000080e067981 */ /* 0x0000a2000c1e1100 */
[----:B------:R-:W-:Y:S01]  /*05b0*/  LEA.HI.X.SX32 R29, R8, R11, 0x1, P2 ;  /* 0x0000000b081d7211 */ /* 0x000fe200010f0eff */
[--C-:B------:R-:W-:Y:S01]  /*05c0*/  IMAD R16, R16, R12, R19.reuse ;  /* 0x0000000c10107224 */ /* 0x100fe200078e0213 */
[----:B------:R-:W-:Y:S01]  /*05d0*/  IADD3 R20, P2, PT, R22, R10, RZ ;  /* 0x0000000a16147210 */ /* 0x000fe20007f5e0ff */
[----:B------:R-:W3:Y:S01]  /*05e0*/  LDG.E.U8 R9, desc[UR8][R24.64] ;  /* 0x0000000818097981 */ /* 0x000ee2000c1e1100 */
[----:B------:R-:W-:-:S02]  /*05f0*/  IMAD R26, R21, R12, R19 ;  /* 0x0000000c151a7224 */ /* 0x000fc400078e0213 */
[-C--:B------:R-:W-:Y:S01]  /*0600*/  LEA.HI.X.SX32 R21, R22, R11.reuse, 0x1, P2 ;  /* 0x0000000b16157211 */ /* 0x080fe200010f0eff */
[----:B------:R1:W4:Y:S01]  /*0610*/  LDG.E.U8 R8, desc[UR8][R28.64] ;  /* 0x000000081c087981 */ /* 0x000322000c1e1100 */
[-C--:B------:R-:W-:Y:S02]  /*0620*/  IADD3 R22, P2, PT, R16, R10.reuse, RZ ;  /* 0x0000000a10167210 */ /* 0x080fe40007f5e0ff */
[----:B0-----:R-:W-:Y:S01]  /*0630*/  IADD3 R14, P3, PT, R26, R10, RZ ;  /* 0x0000000a1a0e7210 */ /* 0x001fe20007f7e0ff */
[----:B------:R-:W5:Y:S01]  /*0640*/  LDG.E.U8 R20, desc[UR8][R20.64] ;  /* 0x0000000814147981 */ /* 0x000f62000c1e1100 */
[-C--:B------:R-:W-:Y:S02]  /*0650*/  LEA.HI.X.SX32 R23, R16, R11.reuse, 0x1, P2 ;  /* 0x0000000b10177211 */ /* 0x080fe400010f0eff */
[----:B------:R-:W-:-:S05]  /*0660*/  LEA.HI.X.SX32 R15, R26, R11, 0x1, P3 ;  /* 0x0000000b1a0f7211 */ /* 0x000fca00018f0eff */
[----:B------:R0:W5:Y:S04]  /*0670*/  LDG.E.U8 R26, desc[UR8][R14.64] ;  /* 0x000000080e1a7981 */ /* 0x000168000c1e1100 */
[----:B------:R0:W5:Y:S01]  /*0680*/  LDG.E.U8 R21, desc[UR8][R22.64] ;  /* 0x0000000816157981 */ /* 0x000162000c1e1100 */
[----:B------:R-:W-:Y:S02]  /*0690*/  SHF.R.S32.HI R16, RZ, 0x1f, R17 ;  /* 0x0000001fff107819 */ /* 0x000fe40000011411 */
[----:B-1----:R-:W-:Y:S02]  /*06a0*/  IADD3 R28, P2, PT, R17, UR12, RZ ;  /* 0x0000000c111c7c10 */ /* 0x002fe4000ff5e0ff */
[----:B------:R-:W-:Y:S02]  /*06b0*/  ISETP.GE.U32.AND P3, PT, R7, R12, PT ;  /* 0x0000000c0700720c */ /* 0x000fe40003f66070 */
[----:B------:R-:W-:-:S02]  /*06c0*/  IADD3.X R29, PT, PT, R16, UR13, RZ, P2, !PT ;  /* 0x0000000d101d7c10 */ /* 0x000fc400097fe4ff */
[----:B------:R-:W-:Y:S02]  /*06d0*/  ISETP.NE.AND P2, PT, R18, UR5, PT ;  /* 0x0000000512007c0c */ /* 0x000fe4000bf45270 */
[----:B0-----:R-:W-:Y:S02]  /*06e0*/  SHF.R.S32.HI R15, RZ, 0x1f, R27 ;  /* 0x0000001fff0f7819 */ /* 0x001fe4000001141b */
[----:B------:R-:W-:Y:S02]  /*06f0*/  IADD3 R22, P5, PT, R27, UR12, RZ ;  /* 0x0000000c1b167c10 */ /* 0x000fe4000ffbe0ff */
[----:B------:R-:W-:Y:S02]  /*0700*/  IADD3 R24, P4, PT, R17, UR14, RZ ;  /* 0x0000000e11187c10 */ /* 0x000fe4000ff9e0ff */
[----:B------:R-:W-:Y:S02]  /*0710*/  IADD3.X R23, PT, PT, R15, UR13, RZ, P5, !PT ;  /* 0x0000000d0f177c10 */ /* 0x000fe4000affe4ff */
[----:B------:R-:W-:-:S02]  /*0720*/  IADD3.X R25, PT, PT, R16, UR15, RZ, P4, !PT ;  /* 0x0000000f10197c10 */ /* 0x000fc4000a7fe4ff */
[----:B------:R-:W-:Y:S02]  /*0730*/  IADD3 R14, P4, PT, R27, UR14, RZ ;  /* 0x0000000e1b0e7c10 */ /* 0x000fe4000ff9e0ff */
[----:B------:R-:W-:Y:S02]  /*0740*/  IADD3 R16, P5, PT, R19, UR12, RZ ;  /* 0x0000000c13107c10 */ /* 0x000fe4000ffbe0ff */
[----:B------:R-:W-:Y:S01]  /*0750*/  IADD3.X R15, PT, PT, R15, UR15, RZ, P4, !PT ;  /* 0x0000000f0f0f7c10 */ /* 0x000fe2000a7fe4ff */
[CC--:B------:R-:W-:Y:S01]  /*0760*/  IMAD R27, R18.reuse, R12.reuse, R27 ;  /* 0x0000000c121b7224 */ /* 0x0c0fe200078e021b */
[----:B--2---:R0:W2:Y:S04]  /*0770*/  @!P3 LDG.E.U8 R6, desc[UR8][R28.64] ;  /* 0x000000081c06b981 */ /* 0x0040a8000c1e1100 */
[----:B---3--:R-:W3:Y:S04]  /*0780*/  @!P3 LDG.E.U8 R9, desc[UR8][R22.64] ;  /* 0x000000081609b981 */ /* 0x008ee8000c1e1100 */
[----:B----4-:R1:W4:Y:S01]  /*0790*/  @!P2 LDG.E.U8 R8, desc[UR8][R24.64] ;  /* 0x000000081808a981 */ /* 0x010322000c1e1100 */
[----:B0-----:R-:W-:Y:S01]  /*07a0*/  SHF.R.S32.HI R28, RZ, 0x1f, R19 ;  /* 0x0000001fff1c7819 */ /* 0x001fe20000011413 */
[----:B------:R-:W-:Y:S01]  /*07b0*/  IMAD R29, R18, R12, R17 ;  /* 0x0000000c121d7224 */ /* 0x000fe200078e0211 */
[----:B------:R-:W-:Y:S01]  /*07c0*/  IADD3 R18, P4, PT, R19, UR14, RZ ;  /* 0x0000000e13127c10 */ /* 0x000fe2000ff9e0ff */
[----:B-----5:R0:W5:Y:S01]  /*07d0*/  @!P2 LDG.E.U8 R20, desc[UR8][R14.64] ;  /* 0x000000080e14a981 */ /* 0x020162000c1e1100 */
[----:B------:R-:W-:-:S02]  /*07e0*/  IADD3.X R17, PT, PT, R28, UR13, RZ, P5, !PT ;  /* 0x0000000d1c117c10 */ /* 0x000fc4000affe4ff */
[CC--:B-1----:R-:W-:Y:S02]  /*07f0*/  IADD3 R24, P5, PT, R29.reuse, R10.reuse, RZ ;  /* 0x0000000a1d187210 */ /* 0x0c2fe40007fbe0ff */
[----:B------:R-:W-:Y:S02]  /*0800*/  IADD3.X R19, PT, PT, R28, UR15, RZ, P4, !PT ;  /* 0x0000000f1c137c10 */ /* 0x000fe4000a7fe4ff */
[-C--:B------:R-:W-:Y:S02]  /*0810*/  LEA.HI.X.SX32 R25, R29, R11.reuse, 0x1, P5 ;  /* 0x0000000b1d197211 */ /* 0x080fe400028f0eff */
[C---:B------:R-:W-:Y:S01]  /*0820*/  IADD3 R22, P4, PT, R27.reuse, R10, RZ ;  /* 0x0000000a1b167210 */ /* 0x040fe20007f9e0ff */
[----:B------:R-:W5:Y:S03]  /*0830*/  @!P3 LDG.E.U8 R21, desc[UR8][R16.64] ;  /* 0x000000081015b981 */ /* 0x000f66000c1e1100 */
[----:B------:R-:W-:Y:S01]  /*0840*/  LEA.HI.X.SX32 R23, R27, R11, 0x1, P4 ;  /* 0x0000000b1b177211 */ /* 0x000fe200020f0eff */
[----:B------:R-:W5:Y:S04]  /*0850*/  @!P2 LDG.E.U8 R26, desc[UR8][R18.64] ;  /* 0x00000008121aa981 */ /* 0x000f68000c1e1100 */
[----:B------:R-:W5:Y:S04]  /*0860*/  LDG.E.U8 R25, desc[UR8][R24.64] ;  /* 0x0000000818197981 */ /* 0x000f68000c1e1100 */
[----:B------:R-:W5:Y:S01]  /*0870*/  LDG.E.U8 R22, desc[UR8][R22.64] ;  /* 0x0000000816167981 */ /* 0x000f62000c1e1100 */
[----:B0-----:R-:W-:-:S02]  /*0880*/  IMAD.MOV.U32 R15, RZ, RZ, R7 ;  /* 0x000000ffff0f7224 */ /* 0x001fc400078e0007 */
[----:B------:R-:W-:Y:S01]  /*0890*/  IMAD.IADD R7, R5, 0x1, R7 ;  /* 0x0000000105077824 */ /* 0x000fe200078e0207 */
[----:B------:R-:W-:Y:S04]  /*08a0*/  BSSY.RECONVERGENT B0, `(.L_x_0) ;  /* 0x0000020000007945 */ /* 0x000fe80003800200 */
[----:B------:R-:W-:Y:S02]  /*08b0*/  ISETP.GE.U32.AND P2, PT, R7, UR4, PT ;  /* 0x0000000407007c0c */ /* 0x000fe4000bf46070 */
[----:B--2---:R-:W-:Y:S02]  /*08c0*/  LOP3.LUT R6, R6, 0x1, RZ, 0xc0, !PT ;  /* 0x0000000106067812 */ /* 0x004fe400078ec0ff */
[----:B---3--:R-:W-:Y:S02]  /*08d0*/  LOP3.LUT R27, R9, 0x1, RZ, 0xc0, !PT ;  /* 0x00000001091b7812 */ /* 0x008fe400078ec0ff */
[----:B----4-:R-:W-:-:S04]  /*08e0*/  LOP3.LUT R9, R8, 0x1, RZ, 0xc0, !PT ;  /* 0x0000000108097812 */ /* 0x010fc800078ec0ff */
[----:B------:R-:W-:Y:S02]  /*08f0*/  IADD3 R6, PT, PT, R27, R9, R6 ;  /* 0x000000091b067210 */ /* 0x000fe40007ffe006 */
[----:B-----5:R-:W-:-:S05]  /*0900*/  LOP3.LUT R9, R20, 0x1, RZ, 0xc0, !PT ;  /* 0x0000000114097812 */ /* 0x020fca00078ec0ff */
[----:B------:R-:W-:Y:S01]  /*0910*/  IMAD.IADD R6, R6, 0x1, R9 ;  /* 0x0000000106067824 */ /* 0x000fe200078e0209 */
[----:B------:R-:W-:Y:S02]  /*0920*/  LOP3.LUT R21, R21, 0x1, RZ, 0xc0, !PT ;  /* 0x0000000115157812 */ /* 0x000fe400078ec0ff */
[----:B------:R-:W-:Y:S02]  /*0930*/  LOP3.LUT R9, R26, 0x1, RZ, 0xc0, !PT ;  /* 0x000000011a097812 */ /* 0x000fe400078ec0ff */
[----:B------:R-:W-:-:S04]  /*0940*/  IADD3 R6, PT, PT, R21, R6, R25 ;  /* 0x0000000615067210 */ /* 0x000fc80007ffe019 */
[----:B------:R-:W-:-:S04]  /*0950*/  IADD3 R6, PT, PT, R9, R6, R22 ;  /* 0x0000000609067210 */ /* 0x000fc80007ffe016 */
[----:B------:R-:W-:-:S13]  /*0960*/  ISETP.NE.AND P3, PT, R6, 0x3, PT ;  /* 0x000000030600780c */ /* 0x000fda0003f65270 */
[----:B------:R-:W-:Y:S05]  /*0970*/  @!P3 BRA `(.L_x_1) ;  /* 0x000000000038b947 */ /* 0x000fea0003800000 */
[----:B------:R-:W-:-:S13]  /*0980*/  ISETP.NE.AND P3, PT, R6, 0x2, PT ;  /* 0x000000020600780c */ /* 0x000fda0003f65270 */
[----:B------:R-:W-:Y:S05]  /*0990*/  @P3 BRA `(.L_x_2) ;  /* 0x0000000000203947 */ /* 0x000fea0003800000 */
[----:B------:R-:W-:Y:S02]  /*09a0*/  SHF.R.S32.HI R6, RZ, 0x1f, R15 ;  /* 0x0000001fff067819 */ /* 0x000fe4000001140f */
[----:B------:R-:W-:-:S05]  /*09b0*/  IADD3 R8, P3, PT, R15, R10, RZ ;  /* 0x0000000a0f087210 */ /* 0x000fca0007f7e0ff */
[----:B------:R-:W-:-:S06]  /*09c0*/  IMAD.X R9, R6, 0x1, R11, P3 ;  /* 0x0000000106097824 */ /* 0x000fcc00018e060b */
[----:B------:R-:W2:Y:S01]  /*09d0*/  LDG.E.U8 R9, desc[UR8][R8.64] ;  /* 0x0000000808097981 */ /* 0x000ea2000c1e1100 */
[----:B------:R-:W-:-:S04]  /*09e0*/  IADD3 R14, P3, PT, R15, UR16, RZ ;  /* 0x000000100f0e7c10 */ /* 0x000fc8000ff7e0ff */
[----:B------:R-:W-:-:S05]  /*09f0*/  IADD3.X R15, PT, PT, R6, UR17, RZ, P3, !PT ;  /* 0x00000011060f7c10 */ /* 0x000fca0009ffe4ff */
[----:B--2---:R0:W-:Y:S01]  /*0a00*/  STG.E.U8 desc[UR8][R14.64], R9 ;  /* 0x000000090e007986 */ /* 0x0041e2000c101108 */
[----:B------:R-:W-:Y:S05]  /*0a10*/  BRA `(.L_x_3) ;  /* 0x0000000000207947 */ /* 0x000fea0003800000 */
.L_x_2:
[----:B------:R-:W-:-:S04]  /*0a20*/  IADD3 R8, P3, PT, R15, UR16, RZ ;  /* 0x000000100f087c10 */ /* 0x000fc8000ff7e0ff */
[----:B------:R-:W-:-:S05]  /*0a30*/  LEA.HI.X.SX32 R9, R15, UR17, 0x1, P3 ;  /* 0x000000110f097c11 */ /* 0x000fca00098f0eff */
[----:B------:R1:W-:Y:S01]  /*0a40*/  STG.E.U8 desc[UR8][R8.64], RZ ;  /* 0x000000ff08007986 */ /* 0x0003e2000c101108 */
[----:B------:R-:W-:Y:S05]  /*0a50*/  BRA `(.L_x_3) ;  /* 0x0000000000107947 */ /* 0x000fea0003800000 */
.L_x_1:
[----:B------:R-:W-:Y:S01]  /*0a60*/  IADD3 R8, P3, PT, R15, UR16, RZ ;  /* 0x000000100f087c10 */ /* 0x000fe2000ff7e0ff */
[----:B------:R-:W-:-:S03]  /*0a70*/  IMAD.MOV.U32 R6, RZ, RZ, 0x1 ;  /* 0x00000001ff067424 */ /* 0x000fc600078e00ff */
[----:B------:R-:W-:-:S05]  /*0a80*/  LEA.HI.X.SX32 R9, R15, UR17, 0x1, P3 ;  /* 0x000000110f097c11 */ /* 0x000fca00098f0eff */
[----:B------:R2:W-:Y:S04]  /*0a90*/  STG.E.U8 desc[UR8][R8.64], R6 ;  /* 0x0000000608007986 */ /* 0x0005e8000c101108 */
.L_x_3:
[----:B------:R-:W-:Y:S05]  /*0aa0*/  BSYNC.RECONVERGENT B0 ;  /* 0x0000000000007941 */ /* 0x000fea0003800200 */
.L_x_0:
[----:B------:R-:W-:Y:S05]  /*0ab0*/  @!P2 BRA `(.L_x_4) ;  /* 0xfffffff400e8a947 */ /* 0x000fea000383ffff */
[----:B------:R-:W-:Y:S05]  /*0ac0*/  EXIT ;  /* 0x000000000000794d */ /* 0x000fea0003800000 */
.L_x_5:
[----:B------:R-:W-:-:S00]  /*0ad0*/  BRA `(.L_x_5) ;  /* 0xfffffffc00fc7947 */ /* 0x000fc0000383ffff */
[----:B------:R-:W-:-:S00]  /*0ae0*/  NOP ;  /* 0x0000000000007918 */ /* 0x000fc00000000000 */
        /* <DEDUP_REMOVED lines=9> */
.L_x_6:


//--------------------- .nv.shared.reserved.0     --------------------------
	.section	.nv.shared.reserved.0,"aw",@nobits
	.weak		__nv_reservedSMEM_offset_0_alias
	.size		__nv_reservedSMEM_offset_0_alias, 0, 64
	.other		__nv_reservedSMEM_offset_0_alias,@"STO_CUDA_RESERVED_SHARED STV_DEFAULT"
__nv_reservedSMEM_offset_0_alias:
	.zero		0
	.zero		64


//--------------------- .nv.constant0._Z10gol_kernelPKhjjPhS0_S0_ --------------------------
	.section	.nv.constant0._Z10gol_kernelPKhjjPhS0_S0_,"a",@progbits
	.sectionflags	@""
	.align	4
.nv.constant0._Z10gol_kernelPKhjjPhS0_S0_:
	.zero		936


//--------------------- SYMBOLS --------------------------

	.type		.nv.reservedSmem.offset0,@object
	.size		.nv.reservedSmem.offset0,0x4
